//
// Generated by NVIDIA NVVM Compiler
//
// Compiler Build ID: CL-36424714
// Cuda compilation tools, release 13.0, V13.0.88
// Based on NVVM 20.0.0
//

.version 9.0
.target sm_100
.address_size 64

	// .globl	default_function_kernel

.visible .entry default_function_kernel(
	.param .u64 .ptr .align 1 default_function_kernel_param_0,
	.param .u64 .ptr .align 1 default_function_kernel_param_1
)
.maxntid 15
{
	.reg .b32 	%r<4>;
	.reg .b32 	%f<2>;
	.reg .b64 	%rd<8>;

	ld.param.u64 	%rd1, [default_function_kernel_param_0];
	ld.param.u64 	%rd2, [default_function_kernel_param_1];
	cvta.to.global.u64 	%rd3, %rd2;
	cvta.to.global.u64 	%rd4, %rd1;
	mov.u32 	%r1, %ctaid.x;
	mov.u32 	%r2, %tid.x;
	mad.lo.s32 	%r3, %r1, 15, %r2;
	mul.wide.u32 	%rd5, %r3, 4;
	add.s64 	%rd6, %rd4, %rd5;
	ld.global.nc.f32 	%f1, [%rd6];
	add.s64 	%rd7, %rd3, %rd5;
	st.global.f32 	[%rd7], %f1;
	ret;

}


// ===== COMPILED SASS (sm_100) =====

	.target	sm_100

	.elftype	@"ET_EXEC"


//--------------------- .note.nv.tkinfo           --------------------------
	.section	.note.nv.tkinfo,"",@"SHT_NOTE"
	.sectionflags	@"SHF_NOTE_NV_TKINFO"
	.tkinfo
        /*0018*/ 	.word	0x00000002
        /*0030*/ 	.string	""
        /*0030*/ 	.string	"ptxas"
        /*0030*/ 	.string	"Cuda compilation tools, release 13.0, V13.0.88"
        /*0030*/ 	.string	"Build cuda_13.0.r13.0/compiler.36424714_0"
        /*0030*/ 	.string	"-arch sm_100 -m 64 "



//--------------------- .note.nv.cuinfo           --------------------------
	.section	.note.nv.cuinfo,"",@"SHT_NOTE"
	.sectionflags	@"SHF_NOTE_NV_CUINFO"
        /*0018*/ 	.short	0x0002
        /*001a*/ 	.short	0x0064
        /*001c*/ 	.short	0x0082
	.zero		2


//--------------------- .nv.info                  --------------------------
	.section	.nv.info,"",@"SHT_CUDA_INFO"
	.align	4


	//----- nvinfo : EIATTR_REGCOUNT
	.align		4
        /*0000*/ 	.byte	0x04, 0x2f
        /*0002*/ 	.short	(.L_1 - .L_0)
	.align		4
.L_0:
        /*0004*/ 	.word	index@(default_function_kernel)
        /*0008*/ 	.word	0x0000000a


	//----- nvinfo : EIATTR_FRAME_SIZE
	.align		4
.L_1:
        /*000c*/ 	.byte	0x04, 0x11
        /*000e*/ 	.short	(.L_3 - .L_2)
	.align		4
.L_2:
        /*0010*/ 	.word	index@(default_function_kernel)
        /*0014*/ 	.word	0x00000000


	//----- nvinfo : EIATTR_MIN_STACK_SIZE
	.align		4
.L_3:
        /*0018*/ 	.byte	0x04, 0x12
        /*001a*/ 	.short	(.L_5 - .L_4)
	.align		4
.L_4:
        /*001c*/ 	.word	index@(default_function_kernel)
        /*0020*/ 	.word	0x00000000
.L_5:


//--------------------- .nv.compat                --------------------------
	.section	.nv.compat,"",@"SHT_CUDA_COMPAT_INFO"
	.align	4
        /*0000*/ 	.byte	0x02, 0x09, 0x00, 0x00, 0x02, 0x02, 0x01, 0x00, 0x02, 0x05, 0x05, 0x00, 0x03, 0x07, 0x01, 0x01
        /*0010*/ 	.byte	0x02, 0x03, 0x00, 0x00, 0x02, 0x06, 0x01, 0x00, 0x04, 0x0b, 0x08, 0x00, 0x09, 0x00, 0x00, 0x00
        /*0020*/ 	.byte	0x00, 0x00, 0x00, 0x00


//--------------------- .nv.info.default_function_kernel --------------------------
	.section	.nv.info.default_function_kernel,"",@"SHT_CUDA_INFO"
	.sectionflags	@""
	.align	4


	//----- nvinfo : EIATTR_CUDA_API_VERSION
	.align		4
        /*0000*/ 	.byte	0x04, 0x37
        /*0002*/ 	.short	(.L_7 - .L_6)
.L_6:
        /*0004*/ 	.word	0x00000082


	//----- nvinfo : EIATTR_KPARAM_INFO
	.align		4
.L_7:
        /*0008*/ 	.byte	0x04, 0x17
        /*000a*/ 	.short	(.L_9 - .L_8)
.L_8:
        /*000c*/ 	.word	0x00000000
        /*0010*/ 	.short	0x0001
        /*0012*/ 	.short	0x0008
        /*0014*/ 	.byte	0x00, 0xf5, 0x21, 0x00


	//----- nvinfo : EIATTR_KPARAM_INFO
	.align		4
.L_9:
        /*0018*/ 	.byte	0x04, 0x17
        /*001a*/ 	.short	(.L_11 - .L_10)
.L_10:
        /*001c*/ 	.word	0x00000000
        /*0020*/ 	.short	0x0000
        /*0022*/ 	.short	0x0000
        /*0024*/ 	.byte	0x00, 0xf5, 0x21, 0x00


	//----- nvinfo : EIATTR_SPARSE_MMA_MASK
	.align		4
.L_11:
        /*0028*/ 	.byte	0x03, 0x50
        /*002a*/ 	.short	0x0000


	//----- nvinfo : EIATTR_MAXREG_COUNT
	.align		4
        /*002c*/ 	.byte	0x03, 0x1b
        /*002e*/ 	.short	0x00ff


	//----- nvinfo : EIATTR_MERCURY_ISA_VERSION
	.align		4
        /*0030*/ 	.byte	0x03, 0x5f
        /*0032*/ 	.short	0x0101


	//----- nvinfo : EIATTR_VRC_CTA_INIT_COUNT
	.align		4
        /*0034*/ 	.byte	0x02, 0x4a
	.zero		1
	.zero		1


	//----- nvinfo : EIATTR_EXIT_INSTR_OFFSETS
	.align		4
        /*0038*/ 	.byte	0x04, 0x1c
        /*003a*/ 	.short	(.L_13 - .L_12)


	//   ....[0]....
.L_12:
        /*003c*/ 	.word	0x000000b0


	//----- nvinfo : EIATTR_MAX_THREADS
	.align		4
.L_13:
        /*0040*/ 	.byte	0x04, 0x05
        /*0042*/ 	.short	(.L_15 - .L_14)
.L_14:
        /*0044*/ 	.word	0x0000000f
        /*0048*/ 	.word	0x00000001
        /*004c*/ 	.word	0x00000001


	//----- nvinfo : EIATTR_CBANK_PARAM_SIZE
	.align		4
.L_15:
        /*0050*/ 	.byte	0x03, 0x19
        /*0052*/ 	.short	0x0010


	//----- nvinfo : EIATTR_PARAM_CBANK
	.align		4
        /*0054*/ 	.byte	0x04, 0x0a
        /*0056*/ 	.short	(.L_17 - .L_16)
	.align		4
.L_16:
        /*0058*/ 	.word	index@(.nv.constant0.default_function_kernel)
        /*005c*/ 	.short	0x0380
        /*005e*/ 	.short	0x0010


	//----- nvinfo : EIATTR_SW_WAR
	.align		4
.L_17:
        /*0060*/ 	.byte	0x04, 0x36
        /*0062*/ 	.short	(.L_19 - .L_18)
.L_18:
        /*0064*/ 	.word	0x00000008
.L_19:


//--------------------- .nv.callgraph             --------------------------
	.section	.nv.callgraph,"",@"SHT_CUDA_CALLGRAPH"
	.align	4
	.sectionentsize	8
	.align		4
        /*0000*/ 	.word	0x00000000
	.align		4
        /*0004*/ 	.word	0xffffffff
	.align		4
        /*0008*/ 	.word	0x00000000
	.align		4
        /*000c*/ 	.word	0xfffffffe
	.align		4
        /*0010*/ 	.word	0x00000000
	.align		4
        /*0014*/ 	.word	0xfffffffd
	.align		4
        /*0018*/ 	.word	0x00000000
	.align		4
        /*001c*/ 	.word	0xfffffffc


//--------------------- .text.default_function_kernel --------------------------
	.section	.text.default_function_kernel,"ax",@progbits
	.align	128
        .global         default_function_kernel
        .type           default_function_kernel,@function
        .size           default_function_kernel,(.L_x_1 - default_function_kernel)
        .other          default_function_kernel,@"STO_CUDA_ENTRY STV_DEFAULT"
default_function_kernel:
.text.default_function_kernel:
[----:B------:R-:W-:Y:S01]  /*0000*/  LDC R1, c[0x0][0x37c] ;  /* 0x0000df00ff017b82 */ /* 0x000fe20000000800 */
[----:B------:R-:W0:Y:S07]  /*0010*/  S2R R7, SR_CTAID.X ;  /* 0x0000000000077919 */ /* 0x000e2e0000002500 */
[----:B------:R-:W1:Y:S01]  /*0020*/  LDC.64 R2, c[0x0][0x380] ;  /* 0x0000e000ff027b82 */ /* 0x000e620000000a00 */
[----:B------:R-:W2:Y:S01]  /*0030*/  LDCU.64 UR4, c[0x0][0x358] ;  /* 0x00006b00ff0477ac */ /* 0x000ea20008000a00 */
[----:B------:R-:W0:Y:S06]  /*0040*/  S2R R0, SR_TID.X ;  /* 0x0000000000007919 */ /* 0x000e2c0000002100 */
[----:B------:R-:W3:Y:S01]  /*0050*/  LDC.64 R4, c[0x0][0x388] ;  /* 0x0000e200ff047b82 */ /* 0x000ee20000000a00 */
[----:B0-----:R-:W-:-:S04]  /*0060*/  IMAD R7, R7, 0xf, R0 ;  /* 0x0000000f07077824 */ /* 0x001fc800078e0200 */
[----:B-1----:R-:W-:-:S06]  /*0070*/  IMAD.WIDE.U32 R2, R7, 0x4, R2 ;  /* 0x0000000407027825 */ /* 0x002fcc00078e0002 */
[----:B--2---:R-:W2:Y:S01]  /*0080*/  LDG.E.CONSTANT R3, desc[UR4][R2.64] ;  /* 0x0000000402037981 */ /* 0x004ea2000c1e9900 */
[----:B---3--:R-:W-:-:S05]  /*0090*/  IMAD.WIDE.U32 R4, R7, 0x4, R4 ;  /* 0x0000000407047825 */ /* 0x008fca00078e0004 */
[----:B--2---:R-:W-:Y:S01]  /*00a0*/  STG.E desc[UR4][R4.64], R3 ;  /* 0x0000000304007986 */ /* 0x004fe2000c101904 */
[----:B------:R-:W-:Y:S05]  /*00b0*/  EXIT ;  /* 0x000000000000794d */ /* 0x000fea0003800000 */
.L_x_0:
[----:B------:R-:W-:-:S00]  /*00c0*/  BRA `(.L_x_0) ;  /* 0xfffffffc00fc7947 */ /* 0x000fc0000383ffff */
[----:B------:R-:W-:-:S00]  /*00d0*/  NOP ;  /* 0x0000000000007918 */ /* 0x000fc00000000000 */
        /* <DEDUP_REMOVED lines=10> */
.L_x_1:


//--------------------- .nv.shared.reserved.0     --------------------------
	.section	.nv.shared.reserved.0,"aw",@nobits
	.weak		__nv_reservedSMEM_offset_0_alias
	.size		__nv_reservedSMEM_offset_0_alias, 0, 64
	.other		__nv_reservedSMEM_offset_0_alias,@"STO_CUDA_RESERVED_SHARED STV_DEFAULT"
__nv_reservedSMEM_offset_0_alias:
	.zero		0
	.zero		64


//--------------------- .nv.constant0.default_function_kernel --------------------------
	.section	.nv.constant0.default_function_kernel,"a",@progbits
	.sectionflags	@""
	.align	4
.nv.constant0.default_function_kernel:
	.zero		912


//--------------------- SYMBOLS --------------------------

	.type		.nv.reservedSmem.offset0,@object
	.size		.nv.reservedSmem.offset0,0x4
